//
// Generated by NVIDIA NVVM Compiler
//
// Compiler Build ID: CL-36424714
// Cuda compilation tools, release 13.0, V13.0.88
// Based on NVVM 20.0.0
//

.version 9.0
.target sm_100
.address_size 64

	// .globl	_Z3dotPdS_S_

.visible .entry _Z3dotPdS_S_(
	.param .u64 .ptr .align 1 _Z3dotPdS_S__param_0,
	.param .u64 .ptr .align 1 _Z3dotPdS_S__param_1,
	.param .u64 .ptr .align 1 _Z3dotPdS_S__param_2
)
{


	ret;

}


// ===== COMPILED SASS (sm_100) =====

	.target	sm_100

	.elftype	@"ET_EXEC"


//--------------------- .note.nv.tkinfo           --------------------------
	.section	.note.nv.tkinfo,"",@"SHT_NOTE"
	.sectionflags	@"SHF_NOTE_NV_TKINFO"
	.tkinfo
        /*0018*/ 	.word	0x00000002
        /*0030*/ 	.string	""
        /*0030*/ 	.string	"ptxas"
        /*0030*/ 	.string	"Cuda compilation tools, release 13.0, V13.0.88"
        /*0030*/ 	.string	"Build cuda_13.0.r13.0/compiler.36424714_0"
        /*0030*/ 	.string	"-arch sm_100 -m 64 "



//--------------------- .note.nv.cuinfo           --------------------------
	.section	.note.nv.cuinfo,"",@"SHT_NOTE"
	.sectionflags	@"SHF_NOTE_NV_CUINFO"
        /*0018*/ 	.short	0x0002
        /*001a*/ 	.short	0x0064
        /*001c*/ 	.short	0x0082
	.zero		2


//--------------------- .nv.info                  --------------------------
	.section	.nv.info,"",@"SHT_CUDA_INFO"
	.align	4


	//----- nvinfo : EIATTR_REGCOUNT
	.align		4
        /*0000*/ 	.byte	0x04, 0x2f
        /*0002*/ 	.short	(.L_1 - .L_0)
	.align		4
.L_0:
        /*0004*/ 	.word	index@(_Z3dotPdS_S_)
        /*0008*/ 	.word	0x00000004


	//----- nvinfo : EIATTR_FRAME_SIZE
	.align		4
.L_1:
        /*000c*/ 	.byte	0x04, 0x11
        /*000e*/ 	.short	(.L_3 - .L_2)
	.align		4
.L_2:
        /*0010*/ 	.word	index@(_Z3dotPdS_S_)
        /*0014*/ 	.word	0x00000000


	//----- nvinfo : EIATTR_MIN_STACK_SIZE
	.align		4
.L_3:
        /*0018*/ 	.byte	0x04, 0x12
        /*001a*/ 	.short	(.L_5 - .L_4)
	.align		4
.L_4:
        /*001c*/ 	.word	index@(_Z3dotPdS_S_)
        /*0020*/ 	.word	0x00000000
.L_5:


//--------------------- .nv.compat                --------------------------
	.section	.nv.compat,"",@"SHT_CUDA_COMPAT_INFO"
	.align	4
        /*0000*/ 	.byte	0x02, 0x09, 0x00, 0x00, 0x02, 0x02, 0x01, 0x00, 0x02, 0x05, 0x05, 0x00, 0x03, 0x07, 0x01, 0x01
        /*0010*/ 	.byte	0x02, 0x03, 0x00, 0x00, 0x02, 0x06, 0x01, 0x00, 0x04, 0x0b, 0x08, 0x00, 0x09, 0x00, 0x00, 0x00
        /*0020*/ 	.byte	0x00, 0x00, 0x00, 0x00


//--------------------- .nv.info._Z3dotPdS_S_     --------------------------
	.section	.nv.info._Z3dotPdS_S_,"",@"SHT_CUDA_INFO"
	.sectionflags	@""
	.align	4


	//----- nvinfo : EIATTR_CUDA_API_VERSION
	.align		4
        /*0000*/ 	.byte	0x04, 0x37
        /*0002*/ 	.short	(.L_7 - .L_6)
.L_6:
        /*0004*/ 	.word	0x00000082


	//----- nvinfo : EIATTR_KPARAM_INFO
	.align		4
.L_7:
        /*0008*/ 	.byte	0x04, 0x17
        /*000a*/ 	.short	(.L_9 - .L_8)
.L_8:
        /*000c*/ 	.word	0x00000000
        /*0010*/ 	.short	0x0002
        /*0012*/ 	.short	0x0010
        /*0014*/ 	.byte	0x00, 0xf5, 0x21, 0x00


	//----- nvinfo : EIATTR_KPARAM_INFO
	.align		4
.L_9:
        /*0018*/ 	.byte	0x04, 0x17
        /*001a*/ 	.short	(.L_11 - .L_10)
.L_10:
        /*001c*/ 	.word	0x00000000
        /*0020*/ 	.short	0x0001
        /*0022*/ 	.short	0x0008
        /*0024*/ 	.byte	0x00, 0xf5, 0x21, 0x00


	//----- nvinfo : EIATTR_KPARAM_INFO
	.align		4
.L_11:
        /*0028*/ 	.byte	0x04, 0x17
        /*002a*/ 	.short	(.L_13 - .L_12)
.L_12:
        /*002c*/ 	.word	0x00000000
        /*0030*/ 	.short	0x0000
        /*0032*/ 	.short	0x0000
        /*0034*/ 	.byte	0x00, 0xf5, 0x21, 0x00


	//----- nvinfo : EIATTR_SPARSE_MMA_MASK
	.align		4
.L_13:
        /*0038*/ 	.byte	0x03, 0x50
        /*003a*/ 	.short	0x0000


	//----- nvinfo : EIATTR_MAXREG_COUNT
	.align		4
        /*003c*/ 	.byte	0x03, 0x1b
        /*003e*/ 	.short	0x00ff


	//----- nvinfo : EIATTR_MERCURY_ISA_VERSION
	.align		4
        /*0040*/ 	.byte	0x03, 0x5f
        /*0042*/ 	.short	0x0101


	//----- nvinfo : EIATTR_VRC_CTA_INIT_COUNT
	.align		4
        /*0044*/ 	.byte	0x02, 0x4a
	.zero		1
	.zero		1


	//----- nvinfo : EIATTR_EXIT_INSTR_OFFSETS
	.align		4
        /*0048*/ 	.byte	0x04, 0x1c
        /*004a*/ 	.short	(.L_15 - .L_14)


	//   ....[0]....
.L_14:
        /*004c*/ 	.word	0x00000010


	//----- nvinfo : EIATTR_CBANK_PARAM_SIZE
	.align		4
.L_15:
        /*0050*/ 	.byte	0x03, 0x19
        /*0052*/ 	.short	0x0018


	//----- nvinfo : EIATTR_PARAM_CBANK
	.align		4
        /*0054*/ 	.byte	0x04, 0x0a
        /*0056*/ 	.short	(.L_17 - .L_16)
	.align		4
.L_16:
        /*0058*/ 	.word	index@(.nv.constant0._Z3dotPdS_S_)
        /*005c*/ 	.short	0x0380
        /*005e*/ 	.short	0x0018


	//----- nvinfo : EIATTR_SW_WAR
	.align		4
.L_17:
        /*0060*/ 	.byte	0x04, 0x36
        /*0062*/ 	.short	(.L_19 - .L_18)
.L_18:
        /*0064*/ 	.word	0x00000008
.L_19:


//--------------------- .nv.callgraph             --------------------------
	.section	.nv.callgraph,"",@"SHT_CUDA_CALLGRAPH"
	.align	4
	.sectionentsize	8
	.align		4
        /*0000*/ 	.word	0x00000000
	.align		4
        /*0004*/ 	.word	0xffffffff
	.align		4
        /*0008*/ 	.word	0x00000000
	.align		4
        /*000c*/ 	.word	0xfffffffe
	.align		4
        /*0010*/ 	.word	0x00000000
	.align		4
        /*0014*/ 	.word	0xfffffffd
	.align		4
        /*0018*/ 	.word	0x00000000
	.align		4
        /*001c*/ 	.word	0xfffffffc


//--------------------- .text._Z3dotPdS_S_        --------------------------
	.section	.text._Z3dotPdS_S_,"ax",@progbits
	.align	128
        .global         _Z3dotPdS_S_
        .type           _Z3dotPdS_S_,@function
        .size           _Z3dotPdS_S_,(.L_x_1 - _Z3dotPdS_S_)
        .other          _Z3dotPdS_S_,@"STO_CUDA_ENTRY STV_DEFAULT"
_Z3dotPdS_S_:
.text._Z3dotPdS_S_:
[----:B------:R-:W-:Y:S01]  /*0000*/  LDC R1, c[0x0][0x37c] ;  /* 0x0000df00ff017b82 */ /* 0x000fe20000000800 */
[----:B------:R-:W-:Y:S05]  /*0010*/  EXIT ;  /* 0x000000000000794d */ /* 0x000fea0003800000 */
.L_x_0:
[----:B------:R-:W-:-:S00]  /*0020*/  BRA `(.L_x_0) ;  /* 0xfffffffc00fc7947 */ /* 0x000fc0000383ffff */
[----:B------:R-:W-:-:S00]  /*0030*/  NOP ;  /* 0x0000000000007918 */ /* 0x000fc00000000000 */
        /* <DEDUP_REMOVED lines=12> */
.L_x_1:


//--------------------- .nv.shared.reserved.0     --------------------------
	.section	.nv.shared.reserved.0,"aw",@nobits
	.weak		__nv_reservedSMEM_offset_0_alias
	.size		__nv_reservedSMEM_offset_0_alias, 0, 64
	.other		__nv_reservedSMEM_offset_0_alias,@"STO_CUDA_RESERVED_SHARED STV_DEFAULT"
__nv_reservedSMEM_offset_0_alias:
	.zero		0
	.zero		64


//--------------------- .nv.constant0._Z3dotPdS_S_ --------------------------
	.section	.nv.constant0._Z3dotPdS_S_,"a",@progbits
	.sectionflags	@""
	.align	4
.nv.constant0._Z3dotPdS_S_:
	.zero		920


//--------------------- SYMBOLS --------------------------

	.type		.nv.reservedSmem.offset0,@object
	.size		.nv.reservedSmem.offset0,0x4
